//
// Generated by NVIDIA NVVM Compiler
//
// Compiler Build ID: CL-36424714
// Cuda compilation tools, release 13.0, V13.0.88
// Based on NVVM 20.0.0
//

.version 9.0
.target sm_100
.address_size 64

	// .globl	_Z3funPi
.extern .func  (.param .b32 func_retval0) vprintf
(
	.param .b64 vprintf_param_0,
	.param .b64 vprintf_param_1
)
;
.global .align 1 .b8 $str[4] = {37, 100, 10};

.visible .entry _Z3funPi(
	.param .u64 .ptr .align 1 _Z3funPi_param_0
)
{
	.local .align 8 .b8 	__local_depot0[32];
	.reg .b64 	%SP;
	.reg .b64 	%SPL;
	.reg .b32 	%r<3>;
	.reg .b64 	%rd<10>;

	mov.u64 	%SPL, __local_depot0;
	cvta.local.u64 	%SP, %SPL;
	add.u64 	%rd1, %SP, 24;
	add.u64 	%rd2, %SPL, 24;
	add.u64 	%rd3, %SP, 16;
	add.u64 	%rd4, %SP, 0;
	sub.s64 	%rd5, %rd4, %rd3;
	add.s64 	%rd6, %rd5, 4;
	shr.u64 	%rd7, %rd6, 2;
	st.local.u32 	[%rd2], %rd7;
	mov.u64 	%rd8, $str;
	cvta.global.u64 	%rd9, %rd8;
	{ // callseq 0, 0
	.param .b64 param0;
	st.param.b64 	[param0], %rd9;
	.param .b64 param1;
	st.param.b64 	[param1], %rd1;
	.param .b32 retval0;
	call.uni (retval0), 
	vprintf, 
	(
	param0, 
	param1
	);
	ld.param.b32 	%r1, [retval0];
	} // callseq 0
	ret;

}


// ===== COMPILED SASS (sm_100) =====

	.target	sm_100

	.elftype	@"ET_EXEC"


//--------------------- .note.nv.tkinfo           --------------------------
	.section	.note.nv.tkinfo,"",@"SHT_NOTE"
	.sectionflags	@"SHF_NOTE_NV_TKINFO"
	.tkinfo
        /*0018*/ 	.word	0x00000002
        /*0030*/ 	.string	""
        /*0030*/ 	.string	"ptxas"
        /*0030*/ 	.string	"Cuda compilation tools, release 13.0, V13.0.88"
        /*0030*/ 	.string	"Build cuda_13.0.r13.0/compiler.36424714_0"
        /*0030*/ 	.string	"-arch sm_100 -m 64 "



//--------------------- .note.nv.cuinfo           --------------------------
	.section	.note.nv.cuinfo,"",@"SHT_NOTE"
	.sectionflags	@"SHF_NOTE_NV_CUINFO"
        /*0018*/ 	.short	0x0002
        /*001a*/ 	.short	0x0064
        /*001c*/ 	.short	0x0082
	.zero		2


//--------------------- .nv.info                  --------------------------
	.section	.nv.info,"",@"SHT_CUDA_INFO"
	.align	4


	//----- nvinfo : EIATTR_REGCOUNT
	.align		4
        /*0000*/ 	.byte	0x04, 0x2f
        /*0002*/ 	.short	(.L_2 - .L_1)
	.align		4
.L_1:
        /*0004*/ 	.word	index@(_Z3funPi)
        /*0008*/ 	.word	0x00000018


	//----- nvinfo : EIATTR_FRAME_SIZE
	.align		4
.L_2:
        /*000c*/ 	.byte	0x04, 0x11
        /*000e*/ 	.short	(.L_4 - .L_3)
	.align		4
.L_3:
        /*0010*/ 	.word	index@(_Z3funPi)
        /*0014*/ 	.word	0x00000020


	//----- nvinfo : EIATTR_MIN_STACK_SIZE
	.align		4
.L_4:
        /*0018*/ 	.byte	0x04, 0x12
        /*001a*/ 	.short	(.L_6 - .L_5)
	.align		4
.L_5:
        /*001c*/ 	.word	index@(_Z3funPi)
        /*0020*/ 	.word	0x00000020
.L_6:


//--------------------- .nv.compat                --------------------------
	.section	.nv.compat,"",@"SHT_CUDA_COMPAT_INFO"
	.align	4
        /*0000*/ 	.byte	0x02, 0x09, 0x00, 0x00, 0x02, 0x02, 0x01, 0x00, 0x02, 0x05, 0x05, 0x00, 0x03, 0x07, 0x01, 0x01
        /*0010*/ 	.byte	0x02, 0x03, 0x00, 0x00, 0x02, 0x06, 0x01, 0x00, 0x04, 0x0b, 0x08, 0x00, 0x09, 0x00, 0x00, 0x00
        /*0020*/ 	.byte	0x00, 0x00, 0x00, 0x00


//--------------------- .nv.info._Z3funPi         --------------------------
	.section	.nv.info._Z3funPi,"",@"SHT_CUDA_INFO"
	.sectionflags	@""
	.align	4


	//----- nvinfo : EIATTR_CUDA_API_VERSION
	.align		4
        /*0000*/ 	.byte	0x04, 0x37
        /*0002*/ 	.short	(.L_8 - .L_7)
.L_7:
        /*0004*/ 	.word	0x00000082


	//----- nvinfo : EIATTR_KPARAM_INFO
	.align		4
.L_8:
        /*0008*/ 	.byte	0x04, 0x17
        /*000a*/ 	.short	(.L_10 - .L_9)
.L_9:
        /*000c*/ 	.word	0x00000000
        /*0010*/ 	.short	0x0000
        /*0012*/ 	.short	0x0000
        /*0014*/ 	.byte	0x00, 0xf5, 0x21, 0x00


	//----- nvinfo : EIATTR_SPARSE_MMA_MASK
	.align		4
.L_10:
        /*0018*/ 	.byte	0x03, 0x50
        /*001a*/ 	.short	0x0000


	//----- nvinfo : EIATTR_MAXREG_COUNT
	.align		4
        /*001c*/ 	.byte	0x03, 0x1b
        /*001e*/ 	.short	0x00ff


	//----- nvinfo : EIATTR_EXTERNS
	.align		4
        /*0020*/ 	.byte	0x04, 0x0f
        /*0022*/ 	.short	(.L_12 - .L_11)


	//   ....[0]....
	.align		4
.L_11:
        /*0024*/ 	.word	index@(vprintf)


	//----- nvinfo : EIATTR_MERCURY_ISA_VERSION
	.align		4
.L_12:
        /*0028*/ 	.byte	0x03, 0x5f
        /*002a*/ 	.short	0x0101


	//----- nvinfo : EIATTR_VRC_CTA_INIT_COUNT
	.align		4
        /*002c*/ 	.byte	0x02, 0x4a
	.zero		1
	.zero		1


	//----- nvinfo : EIATTR_SYSCALL_OFFSETS
	.align		4
        /*0030*/ 	.byte	0x04, 0x46
        /*0032*/ 	.short	(.L_14 - .L_13)


	//   ....[0]....
.L_13:
        /*0034*/ 	.word	0x00000140


	//----- nvinfo : EIATTR_EXIT_INSTR_OFFSETS
	.align		4
.L_14:
        /*0038*/ 	.byte	0x04, 0x1c
        /*003a*/ 	.short	(.L_16 - .L_15)


	//   ....[0]....
.L_15:
        /*003c*/ 	.word	0x00000150


	//----- nvinfo : EIATTR_CBANK_PARAM_SIZE
	.align		4
.L_16:
        /*0040*/ 	.byte	0x03, 0x19
        /*0042*/ 	.short	0x0008


	//----- nvinfo : EIATTR_PARAM_CBANK
	.align		4
        /*0044*/ 	.byte	0x04, 0x0a
        /*0046*/ 	.short	(.L_18 - .L_17)
	.align		4
.L_17:
        /*0048*/ 	.word	index@(.nv.constant0._Z3funPi)
        /*004c*/ 	.short	0x0380
        /*004e*/ 	.short	0x0008


	//----- nvinfo : EIATTR_SW_WAR
	.align		4
.L_18:
        /*0050*/ 	.byte	0x04, 0x36
        /*0052*/ 	.short	(.L_20 - .L_19)
.L_19:
        /*0054*/ 	.word	0x00000008
.L_20:


//--------------------- .nv.callgraph             --------------------------
	.section	.nv.callgraph,"",@"SHT_CUDA_CALLGRAPH"
	.align	4
	.sectionentsize	8
	.align		4
        /*0000*/ 	.word	0x00000000
	.align		4
        /*0004*/ 	.word	0xffffffff
	.align		4
        /*0008*/ 	.word	index@(_Z3funPi)
	.align		4
        /*000c*/ 	.word	index@(vprintf)
	.align		4
        /*0010*/ 	.word	0x00000000
	.align		4
        /*0014*/ 	.word	0xfffffffe
	.align		4
        /*0018*/ 	.word	0x00000000
	.align		4
        /*001c*/ 	.word	0xfffffffd
	.align		4
        /*0020*/ 	.word	0x00000000
	.align		4
        /*0024*/ 	.word	0xfffffffc


//--------------------- .nv.constant4             --------------------------
	.section	.nv.constant4,"a",@progbits
	.align	8
	.align		8
.nv.constant4:
        /*0000*/ 	.dword	vprintf
	.align		8
        /*0008*/ 	.dword	$str


//--------------------- .text._Z3funPi            --------------------------
	.section	.text._Z3funPi,"ax",@progbits
	.align	128
        .global         _Z3funPi
        .type           _Z3funPi,@function
        .size           _Z3funPi,(.L_x_2 - _Z3funPi)
        .other          _Z3funPi,@"STO_CUDA_ENTRY STV_DEFAULT"
_Z3funPi:
.text._Z3funPi:
[----:B------:R-:W0:Y:S01]  /*0000*/  LDC R1, c[0x0][0x37c] ;  /* 0x0000df00ff017b82 */ /* 0x000e220000000800 */
[----:B------:R-:W1:Y:S01]  /*0010*/  LDCU UR4, c[0x0][0x2f8] ;  /* 0x00005f00ff0477ac */ /* 0x000e620008000800 */
[----:B0-----:R-:W-:Y:S01]  /*0020*/  VIADD R1, R1, 0xffffffe0 ;  /* 0xffffffe001017836 */ /* 0x001fe20000000000 */
[----:B------:R-:W0:Y:S04]  /*0030*/  LDCU UR5, c[0x0][0x2fc] ;  /* 0x00005f80ff0577ac */ /* 0x000e280008000800 */
[----:B-1----:R-:W-:-:S04]  /*0040*/  IADD3 R6, P1, PT, R1, UR4, RZ ;  /* 0x0000000401067c10 */ /* 0x002fc8000ff3e0ff */
[C---:B------:R-:W-:Y:S01]  /*0050*/  IADD3 R3, P0, PT, R6.reuse, 0x10, RZ ;  /* 0x0000001006037810 */ /* 0x040fe20007f1e0ff */
[----:B0-----:R-:W-:Y:S01]  /*0060*/  IMAD.X R7, RZ, RZ, UR5, P1 ;  /* 0x00000005ff077e24 */ /* 0x001fe200088e06ff */
[----:B------:R-:W0:Y:S02]  /*0070*/  LDCU.64 UR4, c[0x4][0x8] ;  /* 0x01000100ff0477ac */ /* 0x000e240008000a00 */
[C---:B------:R-:W-:Y:S01]  /*0080*/  IADD3 R8, P1, P2, R6.reuse, 0x4, -R3 ;  /* 0x0000000406087810 */ /* 0x040fe20007a3e803 */
[----:B------:R-:W-:Y:S01]  /*0090*/  IMAD.X R0, RZ, RZ, R7, P0 ;  /* 0x000000ffff007224 */ /* 0x000fe200000e0607 */
[----:B------:R-:W-:-:S04]  /*00a0*/  IADD3 R6, P0, PT, R6, 0x18, RZ ;  /* 0x0000001806067810 */ /* 0x000fc80007f1e0ff */
[----:B------:R-:W-:Y:S01]  /*00b0*/  IADD3.X R3, PT, PT, R7, RZ, ~R0, P1, P2 ;  /* 0x000000ff07037210 */ /* 0x000fe20000fe4c00 */
[----:B------:R-:W-:Y:S01]  /*00c0*/  IMAD.X R7, RZ, RZ, R7, P0 ;  /* 0x000000ffff077224 */ /* 0x000fe200000e0607 */
[----:B------:R-:W-:Y:S02]  /*00d0*/  MOV R0, 0x0 ;  /* 0x0000000000007802 */ /* 0x000fe40000000f00 */
[----:B------:R-:W-:Y:S02]  /*00e0*/  SHF.R.U64 R8, R8, 0x2, R3 ;  /* 0x0000000208087819 */ /* 0x000fe40000001203 */
[----:B------:R1:W2:Y:S03]  /*00f0*/  LDC.64 R2, c[0x4][R0] ;  /* 0x0100000000027b82 */ /* 0x0002a60000000a00 */
[----:B------:R1:W-:Y:S01]  /*0100*/  STL [R1+0x18], R8 ;  /* 0x0000180801007387 */ /* 0x0003e20000100800 */
[----:B0-----:R-:W-:-:S02]  /*0110*/  IMAD.U32 R4, RZ, RZ, UR4 ;  /* 0x00000004ff047e24 */ /* 0x001fc4000f8e00ff */
[----:B------:R-:W-:-:S07]  /*0120*/  IMAD.U32 R5, RZ, RZ, UR5 ;  /* 0x00000005ff057e24 */ /* 0x000fce000f8e00ff */
[----:B------:R-:W-:-:S07]  /*0130*/  LEPC R20, `(.L_x_0) ;  /* 0x000000001014794e */ /* 0x000fce0000000000 */
[----:B-12---:R-:W-:Y:S05]  /*0140*/  CALL.ABS.NOINC R2 ;  /* 0x0000000002007343 */ /* 0x006fea0003c00000 */
.L_x_0:
[----:B------:R-:W-:Y:S05]  /*0150*/  EXIT ;  /* 0x000000000000794d */ /* 0x000fea0003800000 */
.L_x_1:
[----:B------:R-:W-:-:S00]  /*0160*/  BRA `(.L_x_1) ;  /* 0xfffffffc00fc7947 */ /* 0x000fc0000383ffff */
[----:B------:R-:W-:-:S00]  /*0170*/  NOP ;  /* 0x0000000000007918 */ /* 0x000fc00000000000 */
        /* <DEDUP_REMOVED lines=8> */
.L_x_2:


//--------------------- .nv.global.init           --------------------------
	.section	.nv.global.init,"aw",@progbits
.nv.global.init:
	.type		$str,@object
	.size		$str,(.L_0 - $str)
$str:
        /*0000*/ 	.byte	0x25, 0x64, 0x0a, 0x00
.L_0:


//--------------------- .nv.shared.reserved.0     --------------------------
	.section	.nv.shared.reserved.0,"aw",@nobits
	.weak		__nv_reservedSMEM_offset_0_alias
	.size		__nv_reservedSMEM_offset_0_alias, 0, 64
	.other		__nv_reservedSMEM_offset_0_alias,@"STO_CUDA_RESERVED_SHARED STV_DEFAULT"
__nv_reservedSMEM_offset_0_alias:
	.zero		0
	.zero		64


//--------------------- .nv.constant0._Z3funPi    --------------------------
	.section	.nv.constant0._Z3funPi,"a",@progbits
	.sectionflags	@""
	.align	4
.nv.constant0._Z3funPi:
	.zero		904


//--------------------- SYMBOLS --------------------------

	.type		.nv.reservedSmem.offset0,@object
	.size		.nv.reservedSmem.offset0,0x4
	.type		vprintf,@function
